//
// Generated by NVIDIA NVVM Compiler
//
// Compiler Build ID: CL-36424714
// Cuda compilation tools, release 13.0, V13.0.88
// Based on NVVM 20.0.0
//

.version 9.0
.target sm_100
.address_size 64

	// .globl	_Z16computeDistancesPiS_iPf

.visible .entry _Z16computeDistancesPiS_iPf(
	.param .u64 .ptr .align 1 _Z16computeDistancesPiS_iPf_param_0,
	.param .u64 .ptr .align 1 _Z16computeDistancesPiS_iPf_param_1,
	.param .u32 _Z16computeDistancesPiS_iPf_param_2,
	.param .u64 .ptr .align 1 _Z16computeDistancesPiS_iPf_param_3
)
{
	.reg .pred 	%p<3>;
	.reg .b32 	%r<19>;
	.reg .b32 	%f<3>;
	.reg .b64 	%rd<17>;

	ld.param.u64 	%rd2, [_Z16computeDistancesPiS_iPf_param_0];
	ld.param.u64 	%rd3, [_Z16computeDistancesPiS_iPf_param_1];
	ld.param.u32 	%r4, [_Z16computeDistancesPiS_iPf_param_2];
	ld.param.u64 	%rd4, [_Z16computeDistancesPiS_iPf_param_3];
	cvta.to.global.u64 	%rd1, %rd4;
	mov.u32 	%r5, %ctaid.x;
	mov.u32 	%r6, %ntid.x;
	mov.u32 	%r7, %tid.x;
	mad.lo.s32 	%r1, %r5, %r6, %r7;
	mul.lo.s32 	%r8, %r4, %r4;
	setp.ge.s32 	%p1, %r1, %r8;
	@%p1 bra 	$L__BB0_4;
	div.s32 	%r2, %r1, %r4;
	mul.lo.s32 	%r9, %r2, %r4;
	sub.s32 	%r3, %r1, %r9;
	setp.eq.s32 	%p2, %r2, %r3;
	@%p2 bra 	$L__BB0_3;
	cvta.to.global.u64 	%rd5, %rd3;
	cvta.to.global.u64 	%rd6, %rd2;
	mul.wide.s32 	%rd7, %r3, 4;
	add.s64 	%rd8, %rd6, %rd7;
	ld.global.u32 	%r10, [%rd8];
	mul.wide.s32 	%rd9, %r2, 4;
	add.s64 	%rd10, %rd6, %rd9;
	ld.global.u32 	%r11, [%rd10];
	sub.s32 	%r12, %r10, %r11;
	add.s64 	%rd11, %rd5, %rd7;
	ld.global.u32 	%r13, [%rd11];
	add.s64 	%rd12, %rd5, %rd9;
	ld.global.u32 	%r14, [%rd12];
	sub.s32 	%r15, %r13, %r14;
	mul.lo.s32 	%r16, %r12, %r12;
	mad.lo.s32 	%r17, %r15, %r15, %r16;
	cvt.rn.f32.u32 	%f1, %r17;
	sqrt.rn.f32 	%f2, %f1;
	mul.wide.s32 	%rd13, %r1, 4;
	add.s64 	%rd14, %rd1, %rd13;
	st.global.f32 	[%rd14], %f2;
	bra.uni 	$L__BB0_4;
$L__BB0_3:
	mul.wide.s32 	%rd15, %r1, 4;
	add.s64 	%rd16, %rd1, %rd15;
	mov.b32 	%r18, 0;
	st.global.u32 	[%rd16], %r18;
$L__BB0_4:
	ret;

}


// ===== COMPILED SASS (sm_100) =====

	.target	sm_100

	.elftype	@"ET_EXEC"


//--------------------- .note.nv.tkinfo           --------------------------
	.section	.note.nv.tkinfo,"",@"SHT_NOTE"
	.sectionflags	@"SHF_NOTE_NV_TKINFO"
	.tkinfo
        /*0018*/ 	.word	0x00000002
        /*0030*/ 	.string	""
        /*0030*/ 	.string	"ptxas"
        /*0030*/ 	.string	"Cuda compilation tools, release 13.0, V13.0.88"
        /*0030*/ 	.string	"Build cuda_13.0.r13.0/compiler.36424714_0"
        /*0030*/ 	.string	"-arch sm_100 -m 64 "



//--------------------- .note.nv.cuinfo           --------------------------
	.section	.note.nv.cuinfo,"",@"SHT_NOTE"
	.sectionflags	@"SHF_NOTE_NV_CUINFO"
        /*0018*/ 	.short	0x0002
        /*001a*/ 	.short	0x0064
        /*001c*/ 	.short	0x0082
	.zero		2


//--------------------- .nv.info                  --------------------------
	.section	.nv.info,"",@"SHT_CUDA_INFO"
	.align	4


	//----- nvinfo : EIATTR_REGCOUNT
	.align		4
        /*0000*/ 	.byte	0x04, 0x2f
        /*0002*/ 	.short	(.L_1 - .L_0)
	.align		4
.L_0:
        /*0004*/ 	.word	index@(_Z16computeDistancesPiS_iPf)
        /*0008*/ 	.word	0x0000000f


	//----- nvinfo : EIATTR_FRAME_SIZE
	.align		4
.L_1:
        /*000c*/ 	.byte	0x04, 0x11
        /*000e*/ 	.short	(.L_3 - .L_2)
	.align		4
.L_2:
        /*0010*/ 	.word	index@($__internal_0_$__cuda_sm20_sqrt_rn_f32_slowpath)
        /*0014*/ 	.word	0x00000000


	//----- nvinfo : EIATTR_FRAME_SIZE
	.align		4
.L_3:
        /*0018*/ 	.byte	0x04, 0x11
        /*001a*/ 	.short	(.L_5 - .L_4)
	.align		4
.L_4:
        /*001c*/ 	.word	index@(_Z16computeDistancesPiS_iPf)
        /*0020*/ 	.word	0x00000000


	//----- nvinfo : EIATTR_MIN_STACK_SIZE
	.align		4
.L_5:
        /*0024*/ 	.byte	0x04, 0x12
        /*0026*/ 	.short	(.L_7 - .L_6)
	.align		4
.L_6:
        /*0028*/ 	.word	index@(_Z16computeDistancesPiS_iPf)
        /*002c*/ 	.word	0x00000000
.L_7:


//--------------------- .nv.compat                --------------------------
	.section	.nv.compat,"",@"SHT_CUDA_COMPAT_INFO"
	.align	4
        /*0000*/ 	.byte	0x02, 0x09, 0x00, 0x00, 0x02, 0x02, 0x01, 0x00, 0x02, 0x05, 0x05, 0x00, 0x03, 0x07, 0x01, 0x01
        /*0010*/ 	.byte	0x02, 0x03, 0x00, 0x00, 0x02, 0x06, 0x01, 0x00, 0x04, 0x0b, 0x08, 0x00, 0x01, 0x00, 0x00, 0x00
        /*0020*/ 	.byte	0x00, 0x00, 0x00, 0x00


//--------------------- .nv.info._Z16computeDistancesPiS_iPf --------------------------
	.section	.nv.info._Z16computeDistancesPiS_iPf,"",@"SHT_CUDA_INFO"
	.sectionflags	@""
	.align	4


	//----- nvinfo : EIATTR_CUDA_API_VERSION
	.align		4
        /*0000*/ 	.byte	0x04, 0x37
        /*0002*/ 	.short	(.L_9 - .L_8)
.L_8:
        /*0004*/ 	.word	0x00000082


	//----- nvinfo : EIATTR_KPARAM_INFO
	.align		4
.L_9:
        /*0008*/ 	.byte	0x04, 0x17
        /*000a*/ 	.short	(.L_11 - .L_10)
.L_10:
        /*000c*/ 	.word	0x00000000
        /*0010*/ 	.short	0x0003
        /*0012*/ 	.short	0x0018
        /*0014*/ 	.byte	0x00, 0xf5, 0x21, 0x00


	//----- nvinfo : EIATTR_KPARAM_INFO
	.align		4
.L_11:
        /*0018*/ 	.byte	0x04, 0x17
        /*001a*/ 	.short	(.L_13 - .L_12)
.L_12:
        /*001c*/ 	.word	0x00000000
        /*0020*/ 	.short	0x0002
        /*0022*/ 	.short	0x0010
        /*0024*/ 	.byte	0x00, 0xf0, 0x11, 0x00


	//----- nvinfo : EIATTR_KPARAM_INFO
	.align		4
.L_13:
        /*0028*/ 	.byte	0x04, 0x17
        /*002a*/ 	.short	(.L_15 - .L_14)
.L_14:
        /*002c*/ 	.word	0x00000000
        /*0030*/ 	.short	0x0001
        /*0032*/ 	.short	0x0008
        /*0034*/ 	.byte	0x00, 0xf5, 0x21, 0x00


	//----- nvinfo : EIATTR_KPARAM_INFO
	.align		4
.L_15:
        /*0038*/ 	.byte	0x04, 0x17
        /*003a*/ 	.short	(.L_17 - .L_16)
.L_16:
        /*003c*/ 	.word	0x00000000
        /*0040*/ 	.short	0x0000
        /*0042*/ 	.short	0x0000
        /*0044*/ 	.byte	0x00, 0xf5, 0x21, 0x00


	//----- nvinfo : EIATTR_SPARSE_MMA_MASK
	.align		4
.L_17:
        /*0048*/ 	.byte	0x03, 0x50
        /*004a*/ 	.short	0x0000


	//----- nvinfo : EIATTR_MAXREG_COUNT
	.align		4
        /*004c*/ 	.byte	0x03, 0x1b
        /*004e*/ 	.short	0x00ff


	//----- nvinfo : EIATTR_MERCURY_ISA_VERSION
	.align		4
        /*0050*/ 	.byte	0x03, 0x5f
        /*0052*/ 	.short	0x0101


	//----- nvinfo : EIATTR_VRC_CTA_INIT_COUNT
	.align		4
        /*0054*/ 	.byte	0x02, 0x4a
	.zero		1
	.zero		1


	//----- nvinfo : EIATTR_EXIT_INSTR_OFFSETS
	.align		4
        /*0058*/ 	.byte	0x04, 0x1c
        /*005a*/ 	.short	(.L_19 - .L_18)


	//   ....[0]....
.L_18:
        /*005c*/ 	.word	0x00000080


	//   ....[1]....
        /*0060*/ 	.word	0x00000460


	//   ....[2]....
        /*0064*/ 	.word	0x000004a0


	//----- nvinfo : EIATTR_CRS_STACK_SIZE
	.align		4
.L_19:
        /*0068*/ 	.byte	0x04, 0x1e
        /*006a*/ 	.short	(.L_21 - .L_20)
.L_20:
        /*006c*/ 	.word	0x00000000


	//----- nvinfo : EIATTR_CBANK_PARAM_SIZE
	.align		4
.L_21:
        /*0070*/ 	.byte	0x03, 0x19
        /*0072*/ 	.short	0x0020


	//----- nvinfo : EIATTR_PARAM_CBANK
	.align		4
        /*0074*/ 	.byte	0x04, 0x0a
        /*0076*/ 	.short	(.L_23 - .L_22)
	.align		4
.L_22:
        /*0078*/ 	.word	index@(.nv.constant0._Z16computeDistancesPiS_iPf)
        /*007c*/ 	.short	0x0380
        /*007e*/ 	.short	0x0020


	//----- nvinfo : EIATTR_SW_WAR
	.align		4
.L_23:
        /*0080*/ 	.byte	0x04, 0x36
        /*0082*/ 	.short	(.L_25 - .L_24)
.L_24:
        /*0084*/ 	.word	0x00000008
.L_25:


//--------------------- .nv.callgraph             --------------------------
	.section	.nv.callgraph,"",@"SHT_CUDA_CALLGRAPH"
	.align	4
	.sectionentsize	8
	.align		4
        /*0000*/ 	.word	0x00000000
	.align		4
        /*0004*/ 	.word	0xffffffff
	.align		4
        /*0008*/ 	.word	0x00000000
	.align		4
        /*000c*/ 	.word	0xfffffffe
	.align		4
        /*0010*/ 	.word	0x00000000
	.align		4
        /*0014*/ 	.word	0xfffffffd
	.align		4
        /*0018*/ 	.word	0x00000000
	.align		4
        /*001c*/ 	.word	0xfffffffc


//--------------------- .text._Z16computeDistancesPiS_iPf --------------------------
	.section	.text._Z16computeDistancesPiS_iPf,"ax",@progbits
	.align	128
        .global         _Z16computeDistancesPiS_iPf
        .type           _Z16computeDistancesPiS_iPf,@function
        .size           _Z16computeDistancesPiS_iPf,(.L_x_6 - _Z16computeDistancesPiS_iPf)
        .other          _Z16computeDistancesPiS_iPf,@"STO_CUDA_ENTRY STV_DEFAULT"
_Z16computeDistancesPiS_iPf:
.text._Z16computeDistancesPiS_iPf:
[----:B------:R-:W-:Y:S01]  /*0000*/  LDC R1, c[0x0][0x37c] ;  /* 0x0000df00ff017b82 */ /* 0x000fe20000000800 */
[----:B------:R-:W0:Y:S07]  /*0010*/  S2R R3, SR_TID.X ;  /* 0x0000000000037919 */ /* 0x000e2e0000002100 */
[----:B------:R-:W0:Y:S08]  /*0020*/  S2UR UR4, SR_CTAID.X ;  /* 0x00000000000479c3 */ /* 0x000e300000002500 */
[----:B------:R-:W0:Y:S08]  /*0030*/  LDC R2, c[0x0][0x360] ;  /* 0x0000d800ff027b82 */ /* 0x000e300000000800 */
[----:B------:R-:W1:Y:S01]  /*0040*/  LDC R7, c[0x0][0x390] ;  /* 0x0000e400ff077b82 */ /* 0x000e620000000800 */
[----:B0-----:R-:W-:-:S02]  /*0050*/  IMAD R2, R2, UR4, R3 ;  /* 0x0000000402027c24 */ /* 0x001fc4000f8e0203 */
[----:B-1----:R-:W-:-:S05]  /*0060*/  IMAD R3, R7, R7, RZ ;  /* 0x0000000707037224 */ /* 0x002fca00078e02ff */
[----:B------:R-:W-:-:S13]  /*0070*/  ISETP.GE.AND P0, PT, R2, R3, PT ;  /* 0x000000030200720c */ /* 0x000fda0003f06270 */
[----:B------:R-:W-:Y:S05]  /*0080*/  @P0 EXIT ;  /* 0x000000000000094d */ /* 0x000fea0003800000 */
[----:B------:R-:W-:Y:S01]  /*0090*/  IABS R3, R7 ;  /* 0x0000000700037213 */ /* 0x000fe20000000000 */
[----:B------:R-:W0:Y:S03]  /*00a0*/  LDCU.64 UR4, c[0x0][0x358] ;  /* 0x00006b00ff0477ac */ /* 0x000e260008000a00 */
[----:B------:R-:W1:Y:S08]  /*00b0*/  I2F.RP R0, R3 ;  /* 0x0000000300007306 */ /* 0x000e700000209400 */
[----:B-1----:R-:W1:Y:S02]  /*00c0*/  MUFU.RCP R0, R0 ;  /* 0x0000000000007308 */ /* 0x002e640000001000 */
[----:B-1----:R-:W-:-:S06]  /*00d0*/  IADD3 R4, PT, PT, R0, 0xffffffe, RZ ;  /* 0x0ffffffe00047810 */ /* 0x002fcc0007ffe0ff */
[----:B------:R1:W2:Y:S02]  /*00e0*/  F2I.FTZ.U32.TRUNC.NTZ R5, R4 ;  /* 0x0000000400057305 */ /* 0x0002a4000021f000 */
[----:B-1----:R-:W-:Y:S01]  /*00f0*/  HFMA2 R4, -RZ, RZ, 0, 0 ;  /* 0x00000000ff047431 */ /* 0x002fe200000001ff */
[----:B--2---:R-:W-:-:S05]  /*0100*/  IADD3 R6, PT, PT, RZ, -R5, RZ ;  /* 0x80000005ff067210 */ /* 0x004fca0007ffe0ff */
[----:B------:R-:W-:Y:S01]  /*0110*/  IMAD R9, R6, R3, RZ ;  /* 0x0000000306097224 */ /* 0x000fe200078e02ff */
[----:B------:R-:W-:-:S03]  /*0120*/  IABS R6, R2 ;  /* 0x0000000200067213 */ /* 0x000fc60000000000 */
[----:B------:R-:W-:-:S06]  /*0130*/  IMAD.HI.U32 R5, R5, R9, R4 ;  /* 0x0000000905057227 */ /* 0x000fcc00078e0004 */
[----:B------:R-:W-:-:S04]  /*0140*/  IMAD.HI.U32 R5, R5, R6, RZ ;  /* 0x0000000605057227 */ /* 0x000fc800078e00ff */
[----:B------:R-:W-:-:S04]  /*0150*/  IMAD.MOV R0, RZ, RZ, -R5 ;  /* 0x000000ffff007224 */ /* 0x000fc800078e0a05 */
[----:B------:R-:W-:-:S05]  /*0160*/  IMAD R0, R3, R0, R6 ;  /* 0x0000000003007224 */ /* 0x000fca00078e0206 */
[----:B------:R-:W-:-:S13]  /*0170*/  ISETP.GT.U32.AND P2, PT, R3, R0, PT ;  /* 0x000000000300720c */ /* 0x000fda0003f44070 */
[-C--:B------:R-:W-:Y:S02]  /*0180*/  @!P2 IADD3 R0, PT, PT, R0, -R3.reuse, RZ ;  /* 0x800000030000a210 */ /* 0x080fe40007ffe0ff */
[----:B------:R-:W-:Y:S02]  /*0190*/  @!P2 IADD3 R5, PT, PT, R5, 0x1, RZ ;  /* 0x000000010505a810 */ /* 0x000fe40007ffe0ff */
[----:B------:R-:W-:Y:S02]  /*01a0*/  ISETP.GE.U32.AND P0, PT, R0, R3, PT ;  /* 0x000000030000720c */ /* 0x000fe40003f06070 */
[----:B------:R-:W-:Y:S02]  /*01b0*/  LOP3.LUT R0, R2, R7, RZ, 0x3c, !PT ;  /* 0x0000000702007212 */ /* 0x000fe400078e3cff */
[----:B------:R-:W-:Y:S02]  /*01c0*/  ISETP.NE.AND P2, PT, R7, RZ, PT ;  /* 0x000000ff0700720c */ /* 0x000fe40003f45270 */
[----:B------:R-:W-:-:S07]  /*01d0*/  ISETP.GE.AND P1, PT, R0, RZ, PT ;  /* 0x000000ff0000720c */ /* 0x000fce0003f26270 */
[----:B------:R-:W-:-:S05]  /*01e0*/  @P0 VIADD R5, R5, 0x1 ;  /* 0x0000000105050836 */ /* 0x000fca0000000000 */
[----:B------:R-:W-:-:S04]  /*01f0*/  MOV R3, R5 ;  /* 0x0000000500037202 */ /* 0x000fc80000000f00 */
[----:B------:R-:W-:Y:S02]  /*0200*/  @!P1 IADD3 R3, PT, PT, -R3, RZ, RZ ;  /* 0x000000ff03039210 */ /* 0x000fe40007ffe1ff */
[----:B------:R-:W-:-:S05]  /*0210*/  @!P2 LOP3.LUT R3, RZ, R7, RZ, 0x33, !PT ;  /* 0x00000007ff03a212 */ /* 0x000fca00078e33ff */
[----:B------:R-:W-:-:S04]  /*0220*/  IMAD.MOV R0, RZ, RZ, -R3 ;  /* 0x000000ffff007224 */ /* 0x000fc800078e0a03 */
[----:B------:R-:W-:-:S05]  /*0230*/  IMAD R9, R7, R0, R2 ;  /* 0x0000000007097224 */ /* 0x000fca00078e0202 */
[----:B------:R-:W-:-:S13]  /*0240*/  ISETP.NE.AND P0, PT, R3, R9, PT ;  /* 0x000000090300720c */ /* 0x000fda0003f05270 */
[----:B0-----:R-:W-:Y:S05]  /*0250*/  @!P0 BRA `(.L_x_0) ;  /* 0x0000000000848947 */ /* 0x001fea0003800000 */
[----:B------:R-:W0:Y:S08]  /*0260*/  LDC.64 R6, c[0x0][0x380] ;  /* 0x0000e000ff067b82 */ /* 0x000e300000000a00 */
[----:B------:R-:W1:Y:S01]  /*0270*/  LDC.64 R10, c[0x0][0x388] ;  /* 0x0000e200ff0a7b82 */ /* 0x000e620000000a00 */
[----:B0-----:R-:W-:-:S04]  /*0280*/  IMAD.WIDE R4, R9, 0x4, R6 ;  /* 0x0000000409047825 */ /* 0x001fc800078e0206 */
[----:B------:R-:W-:Y:S02]  /*0290*/  IMAD.WIDE R6, R3, 0x4, R6 ;  /* 0x0000000403067825 */ /* 0x000fe400078e0206 */
[----:B------:R-:W2:Y:S02]  /*02a0*/  LDG.E R4, desc[UR4][R4.64] ;  /* 0x0000000404047981 */ /* 0x000ea4000c1e1900 */
[--C-:B-1----:R-:W-:Y:S02]  /*02b0*/  IMAD.WIDE R8, R9, 0x4, R10.reuse ;  /* 0x0000000409087825 */ /* 0x102fe400078e020a */
[----:B------:R-:W2:Y:S02]  /*02c0*/  LDG.E R7, desc[UR4][R6.64] ;  /* 0x0000000406077981 */ /* 0x000ea4000c1e1900 */
[----:B------:R-:W-:Y:S02]  /*02d0*/  IMAD.WIDE R10, R3, 0x4, R10 ;  /* 0x00000004030a7825 */ /* 0x000fe400078e020a */
[----:B------:R-:W3:Y:S04]  /*02e0*/  LDG.E R8, desc[UR4][R8.64] ;  /* 0x0000000408087981 */ /* 0x000ee8000c1e1900 */
[----:B------:R-:W3:Y:S01]  /*02f0*/  LDG.E R11, desc[UR4][R10.64] ;  /* 0x000000040a0b7981 */ /* 0x000ee2000c1e1900 */
[----:B------:R-:W-:Y:S01]  /*0300*/  BSSY.RECONVERGENT B0, `(.L_x_1) ;  /* 0x0000012000007945 */ /* 0x000fe20003800200 */
[----:B--2---:R-:W-:-:S05]  /*0310*/  IADD3 R0, PT, PT, R4, -R7, RZ ;  /* 0x8000000704007210 */ /* 0x004fca0007ffe0ff */
[----:B------:R-:W-:Y:S01]  /*0320*/  IMAD R0, R0, R0, RZ ;  /* 0x0000000000007224 */ /* 0x000fe200078e02ff */
[----:B---3--:R-:W-:-:S05]  /*0330*/  IADD3 R3, PT, PT, R8, -R11, RZ ;  /* 0x8000000b08037210 */ /* 0x008fca0007ffe0ff */
[----:B------:R-:W-:-:S05]  /*0340*/  IMAD R0, R3, R3, R0 ;  /* 0x0000000303007224 */ /* 0x000fca00078e0200 */
[----:B------:R-:W-:-:S05]  /*0350*/  I2FP.F32.U32 R12, R0 ;  /* 0x00000000000c7245 */ /* 0x000fca0000201000 */
[----:B------:R-:W-:Y:S01]  /*0360*/  VIADD R0, R12, 0xf3000000 ;  /* 0xf30000000c007836 */ /* 0x000fe20000000000 */
[----:B------:R0:W1:Y:S04]  /*0370*/  MUFU.RSQ R3, R12 ;  /* 0x0000000c00037308 */ /* 0x0000680000001400 */
[----:B------:R-:W-:-:S13]  /*0380*/  ISETP.GT.U32.AND P0, PT, R0, 0x727fffff, PT ;  /* 0x727fffff0000780c */ /* 0x000fda0003f04070 */
[----:B01----:R-:W-:Y:S05]  /*0390*/  @!P0 BRA `(.L_x_2) ;  /* 0x0000000000108947 */ /* 0x003fea0003800000 */
[----:B------:R-:W-:-:S07]  /*03a0*/  MOV R8, 0x3c0 ;  /* 0x000003c000087802 */ /* 0x000fce0000000f00 */
[----:B------:R-:W-:Y:S05]  /*03b0*/  CALL.REL.NOINC `($__internal_0_$__cuda_sm20_sqrt_rn_f32_slowpath) ;  /* 0x00000000003c7944 */ /* 0x000fea0003c00000 */
[----:B------:R-:W-:Y:S01]  /*03c0*/  MOV R7, R3 ;  /* 0x0000000300077202 */ /* 0x000fe20000000f00 */
[----:B------:R-:W-:Y:S06]  /*03d0*/  BRA `(.L_x_3) ;  /* 0x0000000000107947 */ /* 0x000fec0003800000 */
.L_x_2:
[----:B------:R-:W-:Y:S01]  /*03e0*/  FMUL.FTZ R7, R12, R3 ;  /* 0x000000030c077220 */ /* 0x000fe20000410000 */
[----:B------:R-:W-:-:S03]  /*03f0*/  FMUL.FTZ R3, R3, 0.5 ;  /* 0x3f00000003037820 */ /* 0x000fc60000410000 */
[----:B------:R-:W-:-:S04]  /*0400*/  FFMA R0, -R7, R7, R12 ;  /* 0x0000000707007223 */ /* 0x000fc8000000010c */
[----:B------:R-:W-:-:S07]  /*0410*/  FFMA R7, R0, R3, R7 ;  /* 0x0000000300077223 */ /* 0x000fce0000000007 */
.L_x_3:
[----:B------:R-:W-:Y:S05]  /*0420*/  BSYNC.RECONVERGENT B0 ;  /* 0x0000000000007941 */ /* 0x000fea0003800200 */
.L_x_1:
[----:B------:R-:W0:Y:S02]  /*0430*/  LDC.64 R4, c[0x0][0x398] ;  /* 0x0000e600ff047b82 */ /* 0x000e240000000a00 */
[----:B0-----:R-:W-:-:S05]  /*0440*/  IMAD.WIDE R2, R2, 0x4, R4 ;  /* 0x0000000402027825 */ /* 0x001fca00078e0204 */
[----:B------:R-:W-:Y:S01]  /*0450*/  STG.E desc[UR4][R2.64], R7 ;  /* 0x0000000702007986 */ /* 0x000fe2000c101904 */
[----:B------:R-:W-:Y:S05]  /*0460*/  EXIT ;  /* 0x000000000000794d */ /* 0x000fea0003800000 */
.L_x_0:
[----:B------:R-:W0:Y:S02]  /*0470*/  LDC.64 R4, c[0x0][0x398] ;  /* 0x0000e600ff047b82 */ /* 0x000e240000000a00 */
[----:B0-----:R-:W-:-:S05]  /*0480*/  IMAD.WIDE R4, R2, 0x4, R4 ;  /* 0x0000000402047825 */ /* 0x001fca00078e0204 */
[----:B------:R-:W-:Y:S01]  /*0490*/  STG.E desc[UR4][R4.64], RZ ;  /* 0x000000ff04007986 */ /* 0x000fe2000c101904 */
[----:B------:R-:W-:Y:S05]  /*04a0*/  EXIT ;  /* 0x000000000000794d */ /* 0x000fea0003800000 */
        .weak           $__internal_0_$__cuda_sm20_sqrt_rn_f32_slowpath
        .type           $__internal_0_$__cuda_sm20_sqrt_rn_f32_slowpath,@function
        .size           $__internal_0_$__cuda_sm20_sqrt_rn_f32_slowpath,(.L_x_6 - $__internal_0_$__cuda_sm20_sqrt_rn_f32_slowpath)
$__internal_0_$__cuda_sm20_sqrt_rn_f32_slowpath:
[----:B------:R-:W-:-:S13]  /*04b0*/  LOP3.LUT P0, RZ, R12, 0x7fffffff, RZ, 0xc0, !PT ;  /* 0x7fffffff0cff7812 */ /* 0x000fda000780c0ff */
[----:B------:R-:W-:Y:S01]  /*04c0*/  @!P0 MOV R3, R12 ;  /* 0x0000000c00038202 */ /* 0x000fe20000000f00 */
[----:B------:R-:W-:Y:S06]  /*04d0*/  @!P0 BRA `(.L_x_4) ;  /* 0x0000000000448947 */ /* 0x000fec0003800000 */
[----:B------:R-:W-:Y:S02]  /*04e0*/  FSETP.GEU.FTZ.AND P0, PT, R12, RZ, PT ;  /* 0x000000ff0c00720b */ /* 0x000fe40003f1e000 */
[----:B------:R-:W-:-:S11]  /*04f0*/  MOV R0, R12 ;  /* 0x0000000c00007202 */ /* 0x000fd60000000f00 */
[----:B------:R-:W-:Y:S01]  /*0500*/  @!P0 IMAD.MOV.U32 R3, RZ, RZ, 0x7fffffff ;  /* 0x7fffffffff038424 */ /* 0x000fe200078e00ff */
[----:B------:R-:W-:Y:S06]  /*0510*/  @!P0 BRA `(.L_x_4) ;  /* 0x0000000000348947 */ /* 0x000fec0003800000 */
[----:B------:R-:W-:-:S13]  /*0520*/  FSETP.GTU.FTZ.AND P0, PT, |R0|, +INF , PT ;  /* 0x7f8000000000780b */ /* 0x000fda0003f1c200 */
[----:B------:R-:W-:Y:S01]  /*0530*/  @P0 FADD.FTZ R3, R0, 1 ;  /* 0x3f80000000030421 */ /* 0x000fe20000010000 */
[----:B------:R-:W-:Y:S06]  /*0540*/  @P0 BRA `(.L_x_4) ;  /* 0x0000000000280947 */ /* 0x000fec0003800000 */
[----:B------:R-:W-:-:S13]  /*0550*/  FSETP.NEU.FTZ.AND P0, PT, |R0|, +INF , PT ;  /* 0x7f8000000000780b */ /* 0x000fda0003f1d200 */
[----:B------:R-:W-:-:S04]  /*0560*/  @P0 FFMA R4, R0, 1.84467440737095516160e+19, RZ ;  /* 0x5f80000000040823 */ /* 0x000fc800000000ff */
[----:B------:R-:W0:Y:S02]  /*0570*/  @P0 MUFU.RSQ R3, R4 ;  /* 0x0000000400030308 */ /* 0x000e240000001400 */
[----:B0-----:R-:W-:Y:S01]  /*0580*/  @P0 FMUL.FTZ R5, R4, R3 ;  /* 0x0000000304050220 */ /* 0x001fe20000410000 */
[----:B------:R-:W-:Y:S01]  /*0590*/  @P0 FMUL.FTZ R7, R3, 0.5 ;  /* 0x3f00000003070820 */ /* 0x000fe20000410000 */
[----:B------:R-:W-:Y:S02]  /*05a0*/  @!P0 MOV R3, R0 ;  /* 0x0000000000038202 */ /* 0x000fe40000000f00 */
[----:B------:R-:W-:-:S04]  /*05b0*/  @P0 FADD.FTZ R6, -R5, -RZ ;  /* 0x800000ff05060221 */ /* 0x000fc80000010100 */
[----:B------:R-:W-:-:S04]  /*05c0*/  @P0 FFMA R6, R5, R6, R4 ;  /* 0x0000000605060223 */ /* 0x000fc80000000004 */
[----:B------:R-:W-:-:S04]  /*05d0*/  @P0 FFMA R6, R6, R7, R5 ;  /* 0x0000000706060223 */ /* 0x000fc80000000005 */
[----:B------:R-:W-:-:S07]  /*05e0*/  @P0 FMUL.FTZ R3, R6, 2.3283064365386962891e-10 ;  /* 0x2f80000006030820 */ /* 0x000fce0000410000 */
.L_x_4:
[----:B------:R-:W-:Y:S01]  /*05f0*/  HFMA2 R5, -RZ, RZ, 0, 0 ;  /* 0x00000000ff057431 */ /* 0x000fe200000001ff */
[----:B------:R-:W-:-:S04]  /*0600*/  MOV R4, R8 ;  /* 0x0000000800047202 */ /* 0x000fc80000000f00 */
[----:B------:R-:W-:Y:S05]  /*0610*/  RET.REL.NODEC R4 `(_Z16computeDistancesPiS_iPf) ;  /* 0xfffffff804787950 */ /* 0x000fea0003c3ffff */
.L_x_5:
[----:B------:R-:W-:-:S00]  /*0620*/  BRA `(.L_x_5) ;  /* 0xfffffffc00fc7947 */ /* 0x000fc0000383ffff */
[----:B------:R-:W-:-:S00]  /*0630*/  NOP ;  /* 0x0000000000007918 */ /* 0x000fc00000000000 */
        /* <DEDUP_REMOVED lines=12> */
.L_x_6:


//--------------------- .nv.shared.reserved.0     --------------------------
	.section	.nv.shared.reserved.0,"aw",@nobits
	.weak		__nv_reservedSMEM_offset_0_alias
	.size		__nv_reservedSMEM_offset_0_alias, 0, 64
	.other		__nv_reservedSMEM_offset_0_alias,@"STO_CUDA_RESERVED_SHARED STV_DEFAULT"
__nv_reservedSMEM_offset_0_alias:
	.zero		0
	.zero		64


//--------------------- .nv.constant0._Z16computeDistancesPiS_iPf --------------------------
	.section	.nv.constant0._Z16computeDistancesPiS_iPf,"a",@progbits
	.sectionflags	@""
	.align	4
.nv.constant0._Z16computeDistancesPiS_iPf:
	.zero		928


//--------------------- SYMBOLS --------------------------

	.type		.nv.reservedSmem.offset0,@object
	.size		.nv.reservedSmem.offset0,0x4
